//
// Generated by NVIDIA NVVM Compiler
//
// Compiler Build ID: CL-36424714
// Cuda compilation tools, release 13.0, V13.0.88
// Based on NVVM 20.0.0
//

.version 9.0
.target sm_100
.address_size 64

	// .globl	_Z7dowork1PPiS_S0_S_iii

.visible .entry _Z7dowork1PPiS_S0_S_iii(
	.param .u64 .ptr .align 1 _Z7dowork1PPiS_S0_S_iii_param_0,
	.param .u64 .ptr .align 1 _Z7dowork1PPiS_S0_S_iii_param_1,
	.param .u64 .ptr .align 1 _Z7dowork1PPiS_S0_S_iii_param_2,
	.param .u64 .ptr .align 1 _Z7dowork1PPiS_S0_S_iii_param_3,
	.param .u32 _Z7dowork1PPiS_S0_S_iii_param_4,
	.param .u32 _Z7dowork1PPiS_S0_S_iii_param_5,
	.param .u32 _Z7dowork1PPiS_S0_S_iii_param_6
)
{
	.reg .pred 	%p<17>;
	.reg .b32 	%r<37>;
	.reg .b64 	%rd<28>;

	ld.param.u64 	%rd6, [_Z7dowork1PPiS_S0_S_iii_param_0];
	ld.param.u64 	%rd7, [_Z7dowork1PPiS_S0_S_iii_param_1];
	ld.param.u64 	%rd8, [_Z7dowork1PPiS_S0_S_iii_param_2];
	ld.param.u64 	%rd9, [_Z7dowork1PPiS_S0_S_iii_param_3];
	ld.param.u32 	%r17, [_Z7dowork1PPiS_S0_S_iii_param_4];
	ld.param.u32 	%r18, [_Z7dowork1PPiS_S0_S_iii_param_5];
	ld.param.u32 	%r19, [_Z7dowork1PPiS_S0_S_iii_param_6];
	cvta.to.global.u64 	%rd10, %rd9;
	mul.wide.s32 	%rd11, %r17, 4;
	add.s64 	%rd12, %rd10, %rd11;
	ld.global.u32 	%r20, [%rd12];
	setp.eq.s32 	%p1, %r20, -1;
	@%p1 bra 	$L__BB0_17;
	mov.u32 	%r1, %tid.x;
	mov.u32 	%r32, %ctaid.x;
	setp.ge.s32 	%p2, %r32, %r18;
	@%p2 bra 	$L__BB0_17;
	cvta.to.global.u64 	%rd13, %rd8;
	mul.wide.s32 	%rd14, %r17, 8;
	add.s64 	%rd1, %rd13, %rd14;
	mov.u32 	%r3, %ntid.x;
	mov.u32 	%r4, %nctaid.x;
	cvta.to.global.u64 	%rd2, %rd7;
	cvta.to.global.u64 	%rd3, %rd6;
$L__BB0_3:
	mul.wide.s32 	%rd15, %r32, 4;
	add.s64 	%rd4, %rd2, %rd15;
	ld.global.u32 	%r21, [%rd4];
	setp.ne.s32 	%p3, %r21, %r17;
	@%p3 bra 	$L__BB0_16;
	setp.ge.s32 	%p4, %r1, %r19;
	mul.wide.s32 	%rd16, %r32, 8;
	add.s64 	%rd5, %rd3, %rd16;
	@%p4 bra 	$L__BB0_7;
	mov.u32 	%r33, %r1;
$L__BB0_6:
	ld.global.u64 	%rd17, [%rd1];
	cvta.to.global.u64 	%rd18, %rd17;
	mul.wide.s32 	%rd19, %r33, 4;
	add.s64 	%rd20, %rd18, %rd19;
	ld.global.u32 	%r22, [%rd20];
	ld.global.u64 	%rd21, [%rd5];
	cvta.to.global.u64 	%rd22, %rd21;
	add.s64 	%rd23, %rd22, %rd19;
	ld.global.u32 	%r23, [%rd23];
	xor.b32  	%r24, %r23, %r22;
	st.global.u32 	[%rd23], %r24;
	add.s32 	%r33, %r33, %r3;
	setp.lt.s32 	%p5, %r33, %r19;
	@%p5 bra 	$L__BB0_6;
$L__BB0_7:
	setp.ne.s32 	%p6, %r1, 0;
	bar.sync 	0;
	@%p6 bra 	$L__BB0_16;
	setp.lt.s32 	%p7, %r19, 1;
	mov.u32 	%r34, %r19;
	@%p7 bra 	$L__BB0_15;
	bra.uni 	$L__BB0_10;
$L__BB0_9:
	setp.ne.s32 	%p12, %r13, 0;
	setp.lt.s32 	%p13, %r8, 2;
	or.pred  	%p14, %p12, %p13;
	@%p14 bra 	$L__BB0_14;
$L__BB0_10:
	mov.u32 	%r8, %r34;
	add.s32 	%r34, %r8, -1;
	shl.b32 	%r35, %r8, 5;
	mov.b32 	%r36, -1;
	mul.wide.u32 	%rd26, %r34, 4;
$L__BB0_11:
	add.s32 	%r26, %r36, 32;
	ld.global.u64 	%rd24, [%rd5];
	cvta.to.global.u64 	%rd25, %rd24;
	add.s64 	%rd27, %rd25, %rd26;
	ld.global.u32 	%r27, [%rd27];
	mov.b32 	%r28, 1;
	shl.b32 	%r29, %r28, %r26;
	and.b32  	%r13, %r27, %r29;
	setp.eq.s32 	%p8, %r13, 0;
	@%p8 bra 	$L__BB0_13;
	add.s32 	%r30, %r35, -1;
	st.global.u32 	[%rd4], %r30;
$L__BB0_13:
	setp.eq.s32 	%p9, %r13, 0;
	setp.ne.s32 	%p10, %r36, -32;
	and.pred  	%p11, %p9, %p10;
	add.s32 	%r36, %r36, -1;
	add.s32 	%r35, %r35, -1;
	@%p11 bra 	$L__BB0_11;
	bra.uni 	$L__BB0_9;
$L__BB0_14:
	setp.ne.s32 	%p15, %r13, 0;
	@%p15 bra 	$L__BB0_16;
$L__BB0_15:
	mov.b32 	%r31, -1;
	st.global.u32 	[%rd4], %r31;
$L__BB0_16:
	add.s32 	%r32, %r32, %r4;
	setp.lt.s32 	%p16, %r32, %r18;
	@%p16 bra 	$L__BB0_3;
$L__BB0_17:
	ret;

}
	// .globl	_Z7dowork2PPiS_S0_S_ii
.visible .entry _Z7dowork2PPiS_S0_S_ii(
	.param .u64 .ptr .align 1 _Z7dowork2PPiS_S0_S_ii_param_0,
	.param .u64 .ptr .align 1 _Z7dowork2PPiS_S0_S_ii_param_1,
	.param .u64 .ptr .align 1 _Z7dowork2PPiS_S0_S_ii_param_2,
	.param .u64 .ptr .align 1 _Z7dowork2PPiS_S0_S_ii_param_3,
	.param .u32 _Z7dowork2PPiS_S0_S_ii_param_4,
	.param .u32 _Z7dowork2PPiS_S0_S_ii_param_5
)
{
	.reg .pred 	%p<6>;
	.reg .b32 	%r<12>;
	.reg .b64 	%rd<18>;

	ld.param.u64 	%rd3, [_Z7dowork2PPiS_S0_S_ii_param_0];
	ld.param.u64 	%rd4, [_Z7dowork2PPiS_S0_S_ii_param_1];
	ld.param.u64 	%rd5, [_Z7dowork2PPiS_S0_S_ii_param_2];
	ld.param.u64 	%rd6, [_Z7dowork2PPiS_S0_S_ii_param_3];
	ld.param.u32 	%r3, [_Z7dowork2PPiS_S0_S_ii_param_4];
	ld.param.u32 	%r4, [_Z7dowork2PPiS_S0_S_ii_param_5];
	mov.u32 	%r5, %ctaid.x;
	mov.u32 	%r6, %tid.x;
	or.b32  	%r7, %r5, %r6;
	setp.ne.s32 	%p1, %r7, 0;
	setp.lt.s32 	%p2, %r4, 1;
	or.pred  	%p3, %p1, %p2;
	@%p3 bra 	$L__BB1_5;
	cvta.to.global.u64 	%rd1, %rd4;
	mov.b32 	%r11, 0;
	bra.uni 	$L__BB1_3;
$L__BB1_2:
	add.s32 	%r11, %r11, 1;
	setp.eq.s32 	%p5, %r11, %r4;
	@%p5 bra 	$L__BB1_5;
$L__BB1_3:
	mul.wide.u32 	%rd7, %r11, 4;
	add.s64 	%rd2, %rd1, %rd7;
	ld.global.u32 	%r9, [%rd2];
	setp.ne.s32 	%p4, %r9, %r3;
	@%p4 bra 	$L__BB1_2;
	cvta.to.global.u64 	%rd8, %rd3;
	mul.wide.u32 	%rd9, %r11, 8;
	add.s64 	%rd10, %rd8, %rd9;
	ld.global.u64 	%rd11, [%rd10];
	cvta.to.global.u64 	%rd12, %rd5;
	mul.wide.s32 	%rd13, %r3, 8;
	add.s64 	%rd14, %rd12, %rd13;
	st.global.u64 	[%rd14], %rd11;
	ld.global.u32 	%r10, [%rd2];
	cvta.to.global.u64 	%rd15, %rd6;
	mul.wide.s32 	%rd16, %r3, 4;
	add.s64 	%rd17, %rd15, %rd16;
	st.global.u32 	[%rd17], %r10;
$L__BB1_5:
	ret;

}


// ===== COMPILED SASS (sm_100) =====

	.target	sm_100

	.elftype	@"ET_EXEC"


//--------------------- .note.nv.tkinfo           --------------------------
	.section	.note.nv.tkinfo,"",@"SHT_NOTE"
	.sectionflags	@"SHF_NOTE_NV_TKINFO"
	.tkinfo
        /*0018*/ 	.word	0x00000002
        /*0030*/ 	.string	""
        /*0030*/ 	.string	"ptxas"
        /*0030*/ 	.string	"Cuda compilation tools, release 13.0, V13.0.88"
        /*0030*/ 	.string	"Build cuda_13.0.r13.0/compiler.36424714_0"
        /*0030*/ 	.string	"-arch sm_100 -m 64 "



//--------------------- .note.nv.cuinfo           --------------------------
	.section	.note.nv.cuinfo,"",@"SHT_NOTE"
	.sectionflags	@"SHF_NOTE_NV_CUINFO"
        /*0018*/ 	.short	0x0002
        /*001a*/ 	.short	0x0064
        /*001c*/ 	.short	0x0082
	.zero		2


//--------------------- .nv.info                  --------------------------
	.section	.nv.info,"",@"SHT_CUDA_INFO"
	.align	4


	//----- nvinfo : EIATTR_REGCOUNT
	.align		4
        /*0000*/ 	.byte	0x04, 0x2f
        /*0002*/ 	.short	(.L_1 - .L_0)
	.align		4
.L_0:
        /*0004*/ 	.word	index@(_Z7dowork1PPiS_S0_S_iii)
        /*0008*/ 	.word	0x00000016


	//----- nvinfo : EIATTR_FRAME_SIZE
	.align		4
.L_1:
        /*000c*/ 	.byte	0x04, 0x11
        /*000e*/ 	.short	(.L_3 - .L_2)
	.align		4
.L_2:
        /*0010*/ 	.word	index@(_Z7dowork1PPiS_S0_S_iii)
        /*0014*/ 	.word	0x00000000


	//----- nvinfo : EIATTR_REGCOUNT
	.align		4
.L_3:
        /*0018*/ 	.byte	0x04, 0x2f
        /*001a*/ 	.short	(.L_5 - .L_4)
	.align		4
.L_4:
        /*001c*/ 	.word	index@(_Z7dowork2PPiS_S0_S_ii)
        /*0020*/ 	.word	0x0000000e


	//----- nvinfo : EIATTR_FRAME_SIZE
	.align		4
.L_5:
        /*0024*/ 	.byte	0x04, 0x11
        /*0026*/ 	.short	(.L_7 - .L_6)
	.align		4
.L_6:
        /*0028*/ 	.word	index@(_Z7dowork2PPiS_S0_S_ii)
        /*002c*/ 	.word	0x00000000


	//----- nvinfo : EIATTR_MIN_STACK_SIZE
	.align		4
.L_7:
        /*0030*/ 	.byte	0x04, 0x12
        /*0032*/ 	.short	(.L_9 - .L_8)
	.align		4
.L_8:
        /*0034*/ 	.word	index@(_Z7dowork2PPiS_S0_S_ii)
        /*0038*/ 	.word	0x00000000


	//----- nvinfo : EIATTR_MIN_STACK_SIZE
	.align		4
.L_9:
        /*003c*/ 	.byte	0x04, 0x12
        /*003e*/ 	.short	(.L_11 - .L_10)
	.align		4
.L_10:
        /*0040*/ 	.word	index@(_Z7dowork1PPiS_S0_S_iii)
        /*0044*/ 	.word	0x00000000
.L_11:


//--------------------- .nv.compat                --------------------------
	.section	.nv.compat,"",@"SHT_CUDA_COMPAT_INFO"
	.align	4
        /*0000*/ 	.byte	0x02, 0x09, 0x00, 0x00, 0x02, 0x02, 0x01, 0x00, 0x02, 0x05, 0x05, 0x00, 0x03, 0x07, 0x01, 0x01
        /*0010*/ 	.byte	0x02, 0x03, 0x00, 0x00, 0x02, 0x06, 0x01, 0x00, 0x04, 0x0b, 0x08, 0x00, 0x09, 0x00, 0x00, 0x00
        /*0020*/ 	.byte	0x00, 0x00, 0x00, 0x00


//--------------------- .nv.info._Z7dowork2PPiS_S0_S_ii --------------------------
	.section	.nv.info._Z7dowork2PPiS_S0_S_ii,"",@"SHT_CUDA_INFO"
	.sectionflags	@""
	.align	4


	//----- nvinfo : EIATTR_CUDA_API_VERSION
	.align		4
        /*0000*/ 	.byte	0x04, 0x37
        /*0002*/ 	.short	(.L_13 - .L_12)
.L_12:
        /*0004*/ 	.word	0x00000082


	//----- nvinfo : EIATTR_KPARAM_INFO
	.align		4
.L_13:
        /*0008*/ 	.byte	0x04, 0x17
        /*000a*/ 	.short	(.L_15 - .L_14)
.L_14:
        /*000c*/ 	.word	0x00000000
        /*0010*/ 	.short	0x0005
        /*0012*/ 	.short	0x0024
        /*0014*/ 	.byte	0x00, 0xf0, 0x11, 0x00


	//----- nvinfo : EIATTR_KPARAM_INFO
	.align		4
.L_15:
        /*0018*/ 	.byte	0x04, 0x17
        /*001a*/ 	.short	(.L_17 - .L_16)
.L_16:
        /*001c*/ 	.word	0x00000000
        /*0020*/ 	.short	0x0004
        /*0022*/ 	.short	0x0020
        /*0024*/ 	.byte	0x00, 0xf0, 0x11, 0x00


	//----- nvinfo : EIATTR_KPARAM_INFO
	.align		4
.L_17:
        /*0028*/ 	.byte	0x04, 0x17
        /*002a*/ 	.short	(.L_19 - .L_18)
.L_18:
        /*002c*/ 	.word	0x00000000
        /*0030*/ 	.short	0x0003
        /*0032*/ 	.short	0x0018
        /*0034*/ 	.byte	0x00, 0xf5, 0x21, 0x00


	//----- nvinfo : EIATTR_KPARAM_INFO
	.align		4
.L_19:
        /*0038*/ 	.byte	0x04, 0x17
        /*003a*/ 	.short	(.L_21 - .L_20)
.L_20:
        /*003c*/ 	.word	0x00000000
        /*0040*/ 	.short	0x0002
        /*0042*/ 	.short	0x0010
        /*0044*/ 	.byte	0x00, 0xf5, 0x21, 0x00


	//----- nvinfo : EIATTR_KPARAM_INFO
	.align		4
.L_21:
        /*0048*/ 	.byte	0x04, 0x17
        /*004a*/ 	.short	(.L_23 - .L_22)
.L_22:
        /*004c*/ 	.word	0x00000000
        /*0050*/ 	.short	0x0001
        /*0052*/ 	.short	0x0008
        /*0054*/ 	.byte	0x00, 0xf5, 0x21, 0x00


	//----- nvinfo : EIATTR_KPARAM_INFO
	.align		4
.L_23:
        /*0058*/ 	.byte	0x04, 0x17
        /*005a*/ 	.short	(.L_25 - .L_24)
.L_24:
        /*005c*/ 	.word	0x00000000
        /*0060*/ 	.short	0x0000
        /*0062*/ 	.short	0x0000
        /*0064*/ 	.byte	0x00, 0xf5, 0x21, 0x00


	//----- nvinfo : EIATTR_SPARSE_MMA_MASK
	.align		4
.L_25:
        /*0068*/ 	.byte	0x03, 0x50
        /*006a*/ 	.short	0x0000


	//----- nvinfo : EIATTR_MAXREG_COUNT
	.align		4
        /*006c*/ 	.byte	0x03, 0x1b
        /*006e*/ 	.short	0x00ff


	//----- nvinfo : EIATTR_MERCURY_ISA_VERSION
	.align		4
        /*0070*/ 	.byte	0x03, 0x5f
        /*0072*/ 	.short	0x0101


	//----- nvinfo : EIATTR_VRC_CTA_INIT_COUNT
	.align		4
        /*0074*/ 	.byte	0x02, 0x4a
	.zero		1
	.zero		1


	//----- nvinfo : EIATTR_EXIT_INSTR_OFFSETS
	.align		4
        /*0078*/ 	.byte	0x04, 0x1c
        /*007a*/ 	.short	(.L_27 - .L_26)


	//   ....[0]....
.L_26:
        /*007c*/ 	.word	0x00000060


	//   ....[1]....
        /*0080*/ 	.word	0x00000140


	//   ....[2]....
        /*0084*/ 	.word	0x00000240


	//----- nvinfo : EIATTR_CBANK_PARAM_SIZE
	.align		4
.L_27:
        /*0088*/ 	.byte	0x03, 0x19
        /*008a*/ 	.short	0x0028


	//----- nvinfo : EIATTR_PARAM_CBANK
	.align		4
        /*008c*/ 	.byte	0x04, 0x0a
        /*008e*/ 	.short	(.L_29 - .L_28)
	.align		4
.L_28:
        /*0090*/ 	.word	index@(.nv.constant0._Z7dowork2PPiS_S0_S_ii)
        /*0094*/ 	.short	0x0380
        /*0096*/ 	.short	0x0028


	//----- nvinfo : EIATTR_SW_WAR
	.align		4
.L_29:
        /*0098*/ 	.byte	0x04, 0x36
        /*009a*/ 	.short	(.L_31 - .L_30)
.L_30:
        /*009c*/ 	.word	0x00000008
.L_31:


//--------------------- .nv.info._Z7dowork1PPiS_S0_S_iii --------------------------
	.section	.nv.info._Z7dowork1PPiS_S0_S_iii,"",@"SHT_CUDA_INFO"
	.sectionflags	@""
	.align	4


	//----- nvinfo : EIATTR_CUDA_API_VERSION
	.align		4
        /*0000*/ 	.byte	0x04, 0x37
        /*0002*/ 	.short	(.L_33 - .L_32)
.L_32:
        /*0004*/ 	.word	0x00000082


	//----- nvinfo : EIATTR_KPARAM_INFO
	.align		4
.L_33:
        /*0008*/ 	.byte	0x04, 0x17
        /*000a*/ 	.short	(.L_35 - .L_34)
.L_34:
        /*000c*/ 	.word	0x00000000
        /*0010*/ 	.short	0x0006
        /*0012*/ 	.short	0x0028
        /*0014*/ 	.byte	0x00, 0xf0, 0x11, 0x00


	//----- nvinfo : EIATTR_KPARAM_INFO
	.align		4
.L_35:
        /*0018*/ 	.byte	0x04, 0x17
        /*001a*/ 	.short	(.L_37 - .L_36)
.L_36:
        /*001c*/ 	.word	0x00000000
        /*0020*/ 	.short	0x0005
        /*0022*/ 	.short	0x0024
        /*0024*/ 	.byte	0x00, 0xf0, 0x11, 0x00


	//----- nvinfo : EIATTR_KPARAM_INFO
	.align		4
.L_37:
        /*0028*/ 	.byte	0x04, 0x17
        /*002a*/ 	.short	(.L_39 - .L_38)
.L_38:
        /*002c*/ 	.word	0x00000000
        /*0030*/ 	.short	0x0004
        /*0032*/ 	.short	0x0020
        /*0034*/ 	.byte	0x00, 0xf0, 0x11, 0x00


	//----- nvinfo : EIATTR_KPARAM_INFO
	.align		4
.L_39:
        /*0038*/ 	.byte	0x04, 0x17
        /*003a*/ 	.short	(.L_41 - .L_40)
.L_40:
        /*003c*/ 	.word	0x00000000
        /*0040*/ 	.short	0x0003
        /*0042*/ 	.short	0x0018
        /*0044*/ 	.byte	0x00, 0xf5, 0x21, 0x00


	//----- nvinfo : EIATTR_KPARAM_INFO
	.align		4
.L_41:
        /*0048*/ 	.byte	0x04, 0x17
        /*004a*/ 	.short	(.L_43 - .L_42)
.L_42:
        /*004c*/ 	.word	0x00000000
        /*0050*/ 	.short	0x0002
        /*0052*/ 	.short	0x0010
        /*0054*/ 	.byte	0x00, 0xf5, 0x21, 0x00


	//----- nvinfo : EIATTR_KPARAM_INFO
	.align		4
.L_43:
        /*0058*/ 	.byte	0x04, 0x17
        /*005a*/ 	.short	(.L_45 - .L_44)
.L_44:
        /*005c*/ 	.word	0x00000000
        /*0060*/ 	.short	0x0001
        /*0062*/ 	.short	0x0008
        /*0064*/ 	.byte	0x00, 0xf5, 0x21, 0x00


	//----- nvinfo : EIATTR_KPARAM_INFO
	.align		4
.L_45:
        /*0068*/ 	.byte	0x04, 0x17
        /*006a*/ 	.short	(.L_47 - .L_46)
.L_46:
        /*006c*/ 	.word	0x00000000
        /*0070*/ 	.short	0x0000
        /*0072*/ 	.short	0x0000
        /*0074*/ 	.byte	0x00, 0xf5, 0x21, 0x00


	//----- nvinfo : EIATTR_SPARSE_MMA_MASK
	.align		4
.L_47:
        /*0078*/ 	.byte	0x03, 0x50
        /*007a*/ 	.short	0x0000


	//----- nvinfo : EIATTR_MAXREG_COUNT
	.align		4
        /*007c*/ 	.byte	0x03, 0x1b
        /*007e*/ 	.short	0x00ff


	//----- nvinfo : EIATTR_NUM_BARRIERS
	.align		4
        /*0080*/ 	.byte	0x02, 0x4c
        /*0082*/ 	.byte	0x01
	.zero		1


	//----- nvinfo : EIATTR_MERCURY_ISA_VERSION
	.align		4
        /*0084*/ 	.byte	0x03, 0x5f
        /*0086*/ 	.short	0x0101


	//----- nvinfo : EIATTR_VRC_CTA_INIT_COUNT
	.align		4
        /*0088*/ 	.byte	0x02, 0x4a
	.zero		1
	.zero		1


	//----- nvinfo : EIATTR_EXIT_INSTR_OFFSETS
	.align		4
        /*008c*/ 	.byte	0x04, 0x1c
        /*008e*/ 	.short	(.L_49 - .L_48)


	//   ....[0]....
.L_48:
        /*0090*/ 	.word	0x00000070


	//   ....[1]....
        /*0094*/ 	.word	0x000000b0


	//   ....[2]....
        /*0098*/ 	.word	0x00000510


	//----- nvinfo : EIATTR_CRS_STACK_SIZE
	.align		4
.L_49:
        /*009c*/ 	.byte	0x04, 0x1e
        /*009e*/ 	.short	(.L_51 - .L_50)
.L_50:
        /*00a0*/ 	.word	0x00000000


	//----- nvinfo : EIATTR_CBANK_PARAM_SIZE
	.align		4
.L_51:
        /*00a4*/ 	.byte	0x03, 0x19
        /*00a6*/ 	.short	0x002c


	//----- nvinfo : EIATTR_PARAM_CBANK
	.align		4
        /*00a8*/ 	.byte	0x04, 0x0a
        /*00aa*/ 	.short	(.L_53 - .L_52)
	.align		4
.L_52:
        /*00ac*/ 	.word	index@(.nv.constant0._Z7dowork1PPiS_S0_S_iii)
        /*00b0*/ 	.short	0x0380
        /*00b2*/ 	.short	0x002c


	//----- nvinfo : EIATTR_SW_WAR
	.align		4
.L_53:
        /*00b4*/ 	.byte	0x04, 0x36
        /*00b6*/ 	.short	(.L_55 - .L_54)
.L_54:
        /*00b8*/ 	.word	0x00000008
.L_55:


//--------------------- .nv.callgraph             --------------------------
	.section	.nv.callgraph,"",@"SHT_CUDA_CALLGRAPH"
	.align	4
	.sectionentsize	8
	.align		4
        /*0000*/ 	.word	0x00000000
	.align		4
        /*0004*/ 	.word	0xffffffff
	.align		4
        /*0008*/ 	.word	0x00000000
	.align		4
        /*000c*/ 	.word	0xfffffffe
	.align		4
        /*0010*/ 	.word	0x00000000
	.align		4
        /*0014*/ 	.word	0xfffffffd
	.align		4
        /*0018*/ 	.word	0x00000000
	.align		4
        /*001c*/ 	.word	0xfffffffc


//--------------------- .text._Z7dowork2PPiS_S0_S_ii --------------------------
	.section	.text._Z7dowork2PPiS_S0_S_ii,"ax",@progbits
	.align	128
        .global         _Z7dowork2PPiS_S0_S_ii
        .type           _Z7dowork2PPiS_S0_S_ii,@function
        .size           _Z7dowork2PPiS_S0_S_ii,(.L_x_13 - _Z7dowork2PPiS_S0_S_ii)
        .other          _Z7dowork2PPiS_S0_S_ii,@"STO_CUDA_ENTRY STV_DEFAULT"
_Z7dowork2PPiS_S0_S_ii:
.text._Z7dowork2PPiS_S0_S_ii:
[----:B------:R-:W-:Y:S01]  /*0000*/  LDC R1, c[0x0][0x37c] ;  /* 0x0000df00ff017b82 */ /* 0x000fe20000000800 */
[----:B------:R-:W0:Y:S07]  /*0010*/  S2R R0, SR_TID.X ;  /* 0x0000000000007919 */ /* 0x000e2e0000002100 */
[----:B------:R-:W0:Y:S08]  /*0020*/  S2UR UR4, SR_CTAID.X ;  /* 0x00000000000479c3 */ /* 0x000e300000002500 */
[----:B------:R-:W1:Y:S01]  /*0030*/  LDC R2, c[0x0][0x3a4] ;  /* 0x0000e900ff027b82 */ /* 0x000e620000000800 */
[----:B0-----:R-:W-:-:S04]  /*0040*/  LOP3.LUT P0, RZ, R0, UR4, RZ, 0xfc, !PT ;  /* 0x0000000400ff7c12 */ /* 0x001fc8000f80fcff */
[----:B-1----:R-:W-:-:S13]  /*0050*/  ISETP.LT.OR P0, PT, R2, 0x1, P0 ;  /* 0x000000010200780c */ /* 0x002fda0000701670 */
[----:B------:R-:W-:Y:S05]  /*0060*/  @P0 EXIT ;  /* 0x000000000000094d */ /* 0x000fea0003800000 */
[----:B------:R-:W0:Y:S01]  /*0070*/  LDC.64 R2, c[0x0][0x388] ;  /* 0x0000e200ff027b82 */ /* 0x000e220000000a00 */
[----:B------:R-:W0:Y:S01]  /*0080*/  LDCU.64 UR4, c[0x0][0x358] ;  /* 0x00006b00ff0477ac */ /* 0x000e220008000a00 */
[----:B------:R-:W1:Y:S06]  /*0090*/  LDCU UR7, c[0x0][0x3a0] ;  /* 0x00007400ff0777ac */ /* 0x000e6c0008000800 */
[----:B------:R-:W2:Y:S01]  /*00a0*/  LDC R6, c[0x0][0x3a0] ;  /* 0x0000e800ff067b82 */ /* 0x000ea20000000800 */
[----:B------:R-:W3:Y:S07]  /*00b0*/  LDCU UR6, c[0x0][0x3a4] ;  /* 0x00007480ff0677ac */ /* 0x000eee0008000800 */
[----:B------:R-:W4:Y:S01]  /*00c0*/  LDC.64 R4, c[0x0][0x388] ;  /* 0x0000e200ff047b82 */ /* 0x000f220000000a00 */
[----:B0-----:R-:W5:Y:S01]  /*00d0*/  LDG.E R0, desc[UR4][R2.64] ;  /* 0x0000000402007981 */ /* 0x001f62000c1e1900 */
[----:B-1----:R-:W-:-:S02]  /*00e0*/  IMAD.U32 R11, RZ, RZ, UR7 ;  /* 0x00000007ff0b7e24 */ /* 0x002fc4000f8e00ff */
[----:B------:R-:W-:-:S03]  /*00f0*/  IMAD.MOV.U32 R7, RZ, RZ, RZ ;  /* 0x000000ffff077224 */ /* 0x000fc600078e00ff */
[----:B-----5:R-:W-:-:S13]  /*0100*/  ISETP.NE.AND P0, PT, R0, R11, PT ;  /* 0x0000000b0000720c */ /* 0x020fda0003f05270 */
[----:B--234-:R-:W-:Y:S05]  /*0110*/  @!P0 BRA `(.L_x_0) ;  /* 0x0000000000208947 */ /* 0x01cfea0003800000 */
.L_x_1:
[----:B------:R-:W-:-:S04]  /*0120*/  IADD3 R7, PT, PT, R7, 0x1, RZ ;  /* 0x0000000107077810 */ /* 0x000fc80007ffe0ff */
[----:B------:R-:W-:-:S13]  /*0130*/  ISETP.NE.AND P0, PT, R7, UR6, PT ;  /* 0x0000000607007c0c */ /* 0x000fda000bf05270 */
[----:B------:R-:W-:Y:S05]  /*0140*/  @!P0 EXIT ;  /* 0x000000000000894d */ /* 0x000fea0003800000 */
[----:B------:R-:W-:-:S05]  /*0150*/  IMAD.WIDE.U32 R2, R7, 0x4, R4 ;  /* 0x0000000407027825 */ /* 0x000fca00078e0004 */
[----:B------:R-:W2:Y:S01]  /*0160*/  LDG.E R0, desc[UR4][R2.64] ;  /* 0x0000000402007981 */ /* 0x000ea2000c1e1900 */
[----:B------:R-:W-:-:S04]  /*0170*/  MOV R11, R6 ;  /* 0x00000006000b7202 */ /* 0x000fc80000000f00 */
[----:B--2---:R-:W-:-:S13]  /*0180*/  ISETP.NE.AND P0, PT, R0, R11, PT ;  /* 0x0000000b0000720c */ /* 0x004fda0003f05270 */
[----:B------:R-:W-:Y:S05]  /*0190*/  @P0 BRA `(.L_x_1) ;  /* 0xfffffffc00e00947 */ /* 0x000fea000383ffff */
.L_x_0:
[----:B------:R-:W0:Y:S08]  /*01a0*/  LDC.64 R4, c[0x0][0x380] ;  /* 0x0000e000ff047b82 */ /* 0x000e300000000a00 */
[----:B------:R-:W1:Y:S01]  /*01b0*/  LDC.64 R8, c[0x0][0x398] ;  /* 0x0000e600ff087b82 */ /* 0x000e620000000a00 */
[----:B0-----:R-:W-:-:S07]  /*01c0*/  IMAD.WIDE.U32 R4, R7, 0x8, R4 ;  /* 0x0000000807047825 */ /* 0x001fce00078e0004 */
[----:B------:R-:W0:Y:S01]  /*01d0*/  LDC.64 R6, c[0x0][0x390] ;  /* 0x0000e400ff067b82 */ /* 0x000e220000000a00 */
[----:B------:R-:W2:Y:S01]  /*01e0*/  LDG.E.64 R4, desc[UR4][R4.64] ;  /* 0x0000000404047981 */ /* 0x000ea2000c1e1b00 */
[----:B0-----:R-:W-:-:S05]  /*01f0*/  IMAD.WIDE R6, R11, 0x8, R6 ;  /* 0x000000080b067825 */ /* 0x001fca00078e0206 */
[----:B--2---:R-:W-:Y:S04]  /*0200*/  STG.E.64 desc[UR4][R6.64], R4 ;  /* 0x0000000406007986 */ /* 0x004fe8000c101b04 */
[----:B------:R-:W2:Y:S01]  /*0210*/  LDG.E R3, desc[UR4][R2.64] ;  /* 0x0000000402037981 */ /* 0x000ea2000c1e1900 */
[----:B-1----:R-:W-:-:S05]  /*0220*/  IMAD.WIDE R8, R11, 0x4, R8 ;  /* 0x000000040b087825 */ /* 0x002fca00078e0208 */
[----:B--2---:R-:W-:Y:S01]  /*0230*/  STG.E desc[UR4][R8.64], R3 ;  /* 0x0000000308007986 */ /* 0x004fe2000c101904 */
[----:B------:R-:W-:Y:S05]  /*0240*/  EXIT ;  /* 0x000000000000794d */ /* 0x000fea0003800000 */
.L_x_2:
[----:B------:R-:W-:-:S00]  /*0250*/  BRA `(.L_x_2) ;  /* 0xfffffffc00fc7947 */ /* 0x000fc0000383ffff */
[----:B------:R-:W-:-:S00]  /*0260*/  NOP ;  /* 0x0000000000007918 */ /* 0x000fc00000000000 */
        /* <DEDUP_REMOVED lines=9> */
.L_x_13:


//--------------------- .text._Z7dowork1PPiS_S0_S_iii --------------------------
	.section	.text._Z7dowork1PPiS_S0_S_iii,"ax",@progbits
	.align	128
        .global         _Z7dowork1PPiS_S0_S_iii
        .type           _Z7dowork1PPiS_S0_S_iii,@function
        .size           _Z7dowork1PPiS_S0_S_iii,(.L_x_14 - _Z7dowork1PPiS_S0_S_iii)
        .other          _Z7dowork1PPiS_S0_S_iii,@"STO_CUDA_ENTRY STV_DEFAULT"
_Z7dowork1PPiS_S0_S_iii:
.text._Z7dowork1PPiS_S0_S_iii:
[----:B------:R-:W-:Y:S08]  /*0000*/  LDC R1, c[0x0][0x37c] ;  /* 0x0000df00ff017b82 */ /* 0x000ff00000000800 */
[----:B------:R-:W0:Y:S01]  /*0010*/  LDC R5, c[0x0][0x3a0] ;  /* 0x0000e800ff057b82 */ /* 0x000e220000000800 */
[----:B------:R-:W1:Y:S07]  /*0020*/  LDCU.64 UR4, c[0x0][0x358] ;  /* 0x00006b00ff0477ac */ /* 0x000e6e0008000a00 */
[----:B------:R-:W0:Y:S02]  /*0030*/  LDC.64 R2, c[0x0][0x398] ;  /* 0x0000e600ff027b82 */ /* 0x000e240000000a00 */
[----:B0-----:R-:W-:-:S06]  /*0040*/  IMAD.WIDE R2, R5, 0x4, R2 ;  /* 0x0000000405027825 */ /* 0x001fcc00078e0202 */
[----:B-1----:R-:W2:Y:S02]  /*0050*/  LDG.E R2, desc[UR4][R2.64] ;  /* 0x0000000402027981 */ /* 0x002ea4000c1e1900 */
[----:B--2---:R-:W-:-:S13]  /*0060*/  ISETP.NE.AND P0, PT, R2, -0x1, PT ;  /* 0xffffffff0200780c */ /* 0x004fda0003f05270 */
[----:B------:R-:W-:Y:S05]  /*0070*/  @!P0 EXIT ;  /* 0x000000000000894d */ /* 0x000fea0003800000 */
[----:B------:R-:W0:Y:S08]  /*0080*/  S2UR UR6, SR_CTAID.X ;  /* 0x00000000000679c3 */ /* 0x000e300000002500 */
[----:B------:R-:W0:Y:S02]  /*0090*/  LDC R0, c[0x0][0x3a4] ;  /* 0x0000e900ff007b82 */ /* 0x000e240000000800 */
[----:B0-----:R-:W-:-:S13]  /*00a0*/  ISETP.LE.AND P0, PT, R0, UR6, PT ;  /* 0x0000000600007c0c */ /* 0x001fda000bf03270 */
[----:B------:R-:W-:Y:S05]  /*00b0*/  @P0 EXIT ;  /* 0x000000000000094d */ /* 0x000fea0003800000 */
[----:B------:R-:W0:Y:S01]  /*00c0*/  LDC.64 R2, c[0x0][0x390] ;  /* 0x0000e400ff027b82 */ /* 0x000e220000000a00 */
[----:B------:R-:W1:Y:S01]  /*00d0*/  LDCU UR7, c[0x0][0x360] ;  /* 0x00006c00ff0777ac */ /* 0x000e620008000800 */
[----:B------:R-:W2:Y:S01]  /*00e0*/  S2R R0, SR_TID.X ;  /* 0x0000000000007919 */ /* 0x000ea20000002100 */
[----:B------:R-:W-:-:S05]  /*00f0*/  IMAD.U32 R7, RZ, RZ, UR6 ;  /* 0x00000006ff077e24 */ /* 0x000fca000f8e00ff */
[----:B------:R-:W3:Y:S01]  /*0100*/  LDC R6, c[0x0][0x370] ;  /* 0x0000dc00ff067b82 */ /* 0x000ee20000000800 */
[----:B012---:R-:W-:-:S07]  /*0110*/  IMAD.WIDE R2, R5, 0x8, R2 ;  /* 0x0000000805027825 */ /* 0x007fce00078e0202 */
.L_x_11:
[----:B01----:R-:W0:Y:S01]  /*0120*/  LDC.64 R4, c[0x0][0x388] ;  /* 0x0000e200ff047b82 */ /* 0x003e220000000a00 */
[----:B------:R-:W1:Y:S01]  /*0130*/  LDCU UR6, c[0x0][0x3a0] ;  /* 0x00007400ff0677ac */ /* 0x000e620008000800 */
[----:B0-----:R-:W-:-:S05]  /*0140*/  IMAD.WIDE R4, R7, 0x4, R4 ;  /* 0x0000000407047825 */ /* 0x001fca00078e0204 */
[----:B------:R-:W1:Y:S02]  /*0150*/  LDG.E R8, desc[UR4][R4.64] ;  /* 0x0000000404087981 */ /* 0x000e64000c1e1900 */
[----:B-1----:R-:W-:-:S13]  /*0160*/  ISETP.NE.AND P0, PT, R8, UR6, PT ;  /* 0x0000000608007c0c */ /* 0x002fda000bf05270 */
[----:B------:R-:W-:Y:S05]  /*0170*/  @P0 BRA `(.L_x_3) ;  /* 0x0000000000d40947 */ /* 0x000fea0003800000 */
[----:B------:R-:W0:Y:S01]  /*0180*/  LDCU UR6, c[0x0][0x3a8] ;  /* 0x00007500ff0677ac */ /* 0x000e220008000800 */
[----:B------:R-:W1:Y:S01]  /*0190*/  LDC.64 R8, c[0x0][0x380] ;  /* 0x0000e000ff087b82 */ /* 0x000e620000000a00 */
[----:B------:R-:W-:Y:S01]  /*01a0*/  BSSY.RECONVERGENT B0, `(.L_x_4) ;  /* 0x0000010000007945 */ /* 0x000fe20003800200 */
[----:B0-----:R-:W-:Y:S01]  /*01b0*/  ISETP.GE.AND P0, PT, R0, UR6, PT ;  /* 0x0000000600007c0c */ /* 0x001fe2000bf06270 */
[----:B-1----:R-:W-:-:S12]  /*01c0*/  IMAD.WIDE R8, R7, 0x8, R8 ;  /* 0x0000000807087825 */ /* 0x002fd800078e0208 */
[----:B------:R-:W-:Y:S05]  /*01d0*/  @P0 BRA `(.L_x_5) ;  /* 0x0000000000300947 */ /* 0x000fea0003800000 */
[----:B------:R-:W-:-:S07]  /*01e0*/  IMAD.MOV.U32 R15, RZ, RZ, R0 ;  /* 0x000000ffff0f7224 */ /* 0x000fce00078e0000 */
.L_x_6:
[----:B------:R-:W2:Y:S04]  /*01f0*/  LDG.E.64 R10, desc[UR4][R2.64] ;  /* 0x00000004020a7981 */ /* 0x000ea8000c1e1b00 */
[----:B0-----:R-:W4:Y:S01]  /*0200*/  LDG.E.64 R12, desc[UR4][R8.64] ;  /* 0x00000004080c7981 */ /* 0x001f22000c1e1b00 */
[----:B--2---:R-:W-:-:S04]  /*0210*/  IMAD.WIDE R10, R15, 0x4, R10 ;  /* 0x000000040f0a7825 */ /* 0x004fc800078e020a */
[C---:B----4-:R-:W-:Y:S02]  /*0220*/  IMAD.WIDE R12, R15.reuse, 0x4, R12 ;  /* 0x000000040f0c7825 */ /* 0x050fe400078e020c */
[----:B------:R-:W2:Y:S04]  /*0230*/  LDG.E R10, desc[UR4][R10.64] ;  /* 0x000000040a0a7981 */ /* 0x000ea8000c1e1900 */
[----:B------:R-:W2:Y:S01]  /*0240*/  LDG.E R17, desc[UR4][R12.64] ;  /* 0x000000040c117981 */ /* 0x000ea2000c1e1900 */
[----:B------:R-:W-:-:S05]  /*0250*/  VIADD R15, R15, UR7 ;  /* 0x000000070f0f7c36 */ /* 0x000fca0008000000 */
[----:B------:R-:W-:Y:S02]  /*0260*/  ISETP.GE.AND P0, PT, R15, UR6, PT ;  /* 0x000000060f007c0c */ /* 0x000fe4000bf06270 */
[----:B--2---:R-:W-:-:S05]  /*0270*/  LOP3.LUT R17, R17, R10, RZ, 0x3c, !PT ;  /* 0x0000000a11117212 */ /* 0x004fca00078e3cff */
[----:B------:R0:W-:Y:S06]  /*0280*/  STG.E desc[UR4][R12.64], R17 ;  /* 0x000000110c007986 */ /* 0x0001ec000c101904 */
[----:B------:R-:W-:Y:S05]  /*0290*/  @!P0 BRA `(.L_x_6) ;  /* 0xfffffffc00d48947 */ /* 0x000fea000383ffff */
.L_x_5:
[----:B------:R-:W-:Y:S05]  /*02a0*/  BSYNC.RECONVERGENT B0 ;  /* 0x0000000000007941 */ /* 0x000fea0003800200 */
.L_x_4:
[----:B------:R-:W-:Y:S01]  /*02b0*/  BAR.SYNC.DEFER_BLOCKING 0x0 ;  /* 0x0000000000007b1d */ /* 0x000fe20000010000 */
[----:B------:R-:W-:-:S05]  /*02c0*/  ISETP.NE.AND P0, PT, R0, RZ, PT ;  /* 0x000000ff0000720c */ /* 0x000fca0003f05270 */
[----:B------:R-:W-:Y:S08]  /*02d0*/  BSSY.RECONVERGENT B0, `(.L_x_3) ;  /* 0x000001f000007945 */ /* 0x000ff00003800200 */
[----:B------:R-:W-:Y:S05]  /*02e0*/  @P0 BRA `(.L_x_7) ;  /* 0x0000000000740947 */ /* 0x000fea0003800000 */
[----:B------:R-:W-:-:S09]  /*02f0*/  UISETP.GE.AND UP0, UPT, UR6, 0x1, UPT ;  /* 0x000000010600788c */ /* 0x000fd2000bf06270 */
[----:B------:R-:W-:Y:S05]  /*0300*/  BRA.U !UP0, `(.L_x_8) ;  /* 0x0000000108647547 */ /* 0x000fea000b800000 */
[----:B------:R-:W0:Y:S02]  /*0310*/  LDCU UR8, c[0x0][0x3a8] ;  /* 0x00007500ff0877ac */ /* 0x000e240008000800 */
[----:B0-----:R-:W-:-:S07]  /*0320*/  MOV R12, UR8 ;  /* 0x00000008000c7c02 */ /* 0x001fce0008000f00 */
.L_x_10:
[C---:B------:R-:W-:Y:S01]  /*0330*/  VIADD R19, R12.reuse, 0xffffffff ;  /* 0xffffffff0c137836 */ /* 0x040fe20000000000 */
[----:B------:R-:W-:Y:S01]  /*0340*/  MOV R17, R12 ;  /* 0x0000000c00117202 */ /* 0x000fe20000000f00 */
[----:B------:R-:W-:Y:S02]  /*0350*/  IMAD.SHL.U32 R13, R12, 0x20, RZ ;  /* 0x000000200c0d7824 */ /* 0x000fe400078e00ff */
[----:B------:R-:W-:Y:S02]  /*0360*/  IMAD.MOV.U32 R14, RZ, RZ, -0x1 ;  /* 0xffffffffff0e7424 */ /* 0x000fe400078e00ff */
[----:B------:R-:W-:-:S07]  /*0370*/  IMAD.MOV.U32 R12, RZ, RZ, R19 ;  /* 0x000000ffff0c7224 */ /* 0x000fce00078e0013 */
.L_x_9:
[----:B------:R-:W2:Y:S01]  /*0380*/  LDG.E.64 R10, desc[UR4][R8.64] ;  /* 0x00000004080a7981 */ /* 0x000ea2000c1e1b00 */
[----:B------:R-:W-:Y:S01]  /*0390*/  IMAD.MOV.U32 R16, RZ, RZ, 0x1 ;  /* 0x00000001ff107424 */ /* 0x000fe200078e00ff */
[----:B------:R-:W-:Y:S01]  /*03a0*/  IADD3 R15, PT, PT, R14, 0x20, RZ ;  /* 0x000000200e0f7810 */ /* 0x000fe20007ffe0ff */
[----:B--2---:R-:W-:-:S06]  /*03b0*/  IMAD.WIDE.U32 R10, R19, 0x4, R10 ;  /* 0x00000004130a7825 */ /* 0x004fcc00078e000a */
[----:B------:R-:W2:Y:S01]  /*03c0*/  LDG.E R10, desc[UR4][R10.64] ;  /* 0x000000040a0a7981 */ /* 0x000ea2000c1e1900 */
[----:B------:R-:W-:Y:S01]  /*03d0*/  SHF.L.U32 R15, R16, R15, RZ ;  /* 0x0000000f100f7219 */ /* 0x000fe200000006ff */
[----:B------:R-:W-:-:S03]  /*03e0*/  VIADD R13, R13, 0xffffffff ;  /* 0xffffffff0d0d7836 */ /* 0x000fc60000000000 */
[----:B--2---:R-:W-:-:S04]  /*03f0*/  LOP3.LUT P0, R15, R10, RZ, R15, 0xa0, !PT ;  /* 0x000000ff0a0f7212 */ /* 0x004fc8000780a00f */
[----:B------:R-:W-:-:S09]  /*0400*/  ISETP.EQ.AND P1, PT, R15, RZ, PT ;  /* 0x000000ff0f00720c */ /* 0x000fd20003f22270 */
[----:B------:R0:W-:Y:S01]  /*0410*/  @P0 STG.E desc[UR4][R4.64], R13 ;  /* 0x0000000d04000986 */ /* 0x0001e2000c101904 */
[C---:B------:R-:W-:Y:S02]  /*0420*/  ISETP.NE.AND P0, PT, R14.reuse, -0x20, PT ;  /* 0xffffffe00e00780c */ /* 0x040fe40003f05270 */
[----:B------:R-:W-:-:S11]  /*0430*/  IADD3 R14, PT, PT, R14, -0x1, RZ ;  /* 0xffffffff0e0e7810 */ /* 0x000fd60007ffe0ff */
[----:B0-----:R-:W-:Y:S05]  /*0440*/  @P0 BRA P1, `(.L_x_9) ;  /* 0xfffffffc00cc0947 */ /* 0x001fea000083ffff */
[----:B------:R-:W-:-:S04]  /*0450*/  ISETP.GE.AND P0, PT, R17, 0x2, PT ;  /* 0x000000021100780c */ /* 0x000fc80003f06270 */
[----:B------:R-:W-:-:S13]  /*0460*/  ISETP.NE.OR P0, PT, R15, RZ, !P0 ;  /* 0x000000ff0f00720c */ /* 0x000fda0004705670 */
[----:B------:R-:W-:Y:S05]  /*0470*/  @!P0 BRA `(.L_x_10) ;  /* 0xfffffffc00ac8947 */ /* 0x000fea000383ffff */
[----:B------:R-:W-:-:S13]  /*0480*/  ISETP.NE.AND P0, PT, R15, RZ, PT ;  /* 0x000000ff0f00720c */ /* 0x000fda0003f05270 */
[----:B------:R-:W-:Y:S05]  /*0490*/  @P0 BRA `(.L_x_7) ;  /* 0x0000000000080947 */ /* 0x000fea0003800000 */
.L_x_8:
[----:B------:R-:W-:-:S05]  /*04a0*/  IMAD.MOV.U32 R9, RZ, RZ, -0x1 ;  /* 0xffffffffff097424 */ /* 0x000fca00078e00ff */
[----:B------:R1:W-:Y:S02]  /*04b0*/  STG.E desc[UR4][R4.64], R9 ;  /* 0x0000000904007986 */ /* 0x0003e4000c101904 */
.L_x_7:
[----:B------:R-:W-:Y:S05]  /*04c0*/  BSYNC.RECONVERGENT B0 ;  /* 0x0000000000007941 */ /* 0x000fea0003800200 */
.L_x_3:
[----:B------:R-:W2:Y:S01]  /*04d0*/  LDCU UR6, c[0x0][0x3a4] ;  /* 0x00007480ff0677ac */ /* 0x000ea20008000800 */
[----:B---3--:R-:W-:-:S04]  /*04e0*/  IADD3 R7, PT, PT, R6, R7, RZ ;  /* 0x0000000706077210 */ /* 0x008fc80007ffe0ff */
[----:B--2---:R-:W-:-:S13]  /*04f0*/  ISETP.GE.AND P0, PT, R7, UR6, PT ;  /* 0x0000000607007c0c */ /* 0x004fda000bf06270 */
[----:B------:R-:W-:Y:S05]  /*0500*/  @!P0 BRA `(.L_x_11) ;  /* 0xfffffffc00048947 */ /* 0x000fea000383ffff */
[----:B------:R-:W-:Y:S05]  /*0510*/  EXIT ;  /* 0x000000000000794d */ /* 0x000fea0003800000 */
.L_x_12:
        /* <DEDUP_REMOVED lines=14> */
.L_x_14:


//--------------------- .nv.shared.reserved.0     --------------------------
	.section	.nv.shared.reserved.0,"aw",@nobits
	.weak		__nv_reservedSMEM_offset_0_alias
	.size		__nv_reservedSMEM_offset_0_alias, 0, 64
	.other		__nv_reservedSMEM_offset_0_alias,@"STO_CUDA_RESERVED_SHARED STV_DEFAULT"
__nv_reservedSMEM_offset_0_alias:
	.zero		0
	.zero		64


//--------------------- .nv.constant0._Z7dowork2PPiS_S0_S_ii --------------------------
	.section	.nv.constant0._Z7dowork2PPiS_S0_S_ii,"a",@progbits
	.sectionflags	@""
	.align	4
.nv.constant0._Z7dowork2PPiS_S0_S_ii:
	.zero		936


//--------------------- .nv.constant0._Z7dowork1PPiS_S0_S_iii --------------------------
	.section	.nv.constant0._Z7dowork1PPiS_S0_S_iii,"a",@progbits
	.sectionflags	@""
	.align	4
.nv.constant0._Z7dowork1PPiS_S0_S_iii:
	.zero		940


//--------------------- SYMBOLS --------------------------

	.type		.nv.reservedSmem.offset0,@object
	.size		.nv.reservedSmem.offset0,0x4
